	.headerflags	@"EF_CUDA_TEXMODE_UNIFIED EF_CUDA_64BIT_ADDRESS EF_CUDA_ACCELERATORS EF_CUDA_SM90 EF_CUDA_VIRTUAL_SM(EF_CUDA_SM90)"
	.elftype	@"ET_EXEC"


//--------------------- .nv.info                  --------------------------
	.section	.nv.info,"",@"SHT_CUDA_INFO"
	.align	4


	//----- nvinfo : EIATTR_REGCOUNT
	.align		4
        /*0000*/ 	.byte	0x04, 0x2f
        /*0002*/ 	.short	(.L_1 - .L_0)
	.align		4
.L_0:
        /*0004*/ 	.word	index@(triton_poi_fused_max_pool2d_with_indices_native_batch_norm_backward_53)
        /*0008*/ 	.word	0x00000014


	//----- nvinfo : EIATTR_MIN_STACK_SIZE
	.align		4
.L_1:
        /*000c*/ 	.byte	0x04, 0x12
        /*000e*/ 	.short	(.L_3 - .L_2)
	.align		4
.L_2:
        /*0010*/ 	.word	index@(triton_poi_fused_max_pool2d_with_indices_native_batch_norm_backward_53)
        /*0014*/ 	.word	0x00000000


	//----- nvinfo : EIATTR_FRAME_SIZE
	.align		4
.L_3:
        /*0018*/ 	.byte	0x04, 0x11
        /*001a*/ 	.short	(.L_5 - .L_4)
	.align		4
.L_4:
        /*001c*/ 	.word	index@(triton_poi_fused_max_pool2d_with_indices_native_batch_norm_backward_53)
        /*0020*/ 	.word	0x00000000


	//----- nvinfo : EIATTR_MIN_STACK_SIZE
	.align		4
.L_5:
        /*0024*/ 	.byte	0x04, 0x12
        /*0026*/ 	.short	(.L_7 - .L_6)
	.align		4
.L_6:
        /*0028*/ 	.word	index@(triton_poi_fused_max_pool2d_with_indices_native_batch_norm_backward_53)
        /*002c*/ 	.word	0x00000000
.L_7:


//--------------------- .nv.info.triton_poi_fused_max_pool2d_with_indices_native_batch_norm_backward_53 --------------------------
	.section	.nv.info.triton_poi_fused_max_pool2d_with_indices_native_batch_norm_backward_53,"",@"SHT_CUDA_INFO"
	.sectionflags	@""
	.align	4


	//----- nvinfo : EIATTR_CUDA_API_VERSION
	.align		4
        /*0000*/ 	.byte	0x04, 0x37
        /*0002*/ 	.short	(.L_9 - .L_8)
.L_8:
        /*0004*/ 	.word	0x0000007c


	//----- nvinfo : EIATTR_KPARAM_INFO
	.align		4
.L_9:
        /*0008*/ 	.byte	0x04, 0x17
        /*000a*/ 	.short	(.L_11 - .L_10)
.L_10:
        /*000c*/ 	.word	0x00000000
        /*0010*/ 	.short	0x0003
        /*0012*/ 	.short	0x0018
        /*0014*/ 	.byte	0x00, 0xf0, 0x11, 0x00


	//----- nvinfo : EIATTR_KPARAM_INFO
	.align		4
.L_11:
        /*0018*/ 	.byte	0x04, 0x17
        /*001a*/ 	.short	(.L_13 - .L_12)
.L_12:
        /*001c*/ 	.word	0x00000000
        /*0020*/ 	.short	0x0002
        /*0022*/ 	.short	0x0010
        /*0024*/ 	.byte	0x00, 0xf4, 0x21, 0x00


	//----- nvinfo : EIATTR_KPARAM_INFO
	.align		4
.L_13:
        /*0028*/ 	.byte	0x04, 0x17
        /*002a*/ 	.short	(.L_15 - .L_14)
.L_14:
        /*002c*/ 	.word	0x00000000
        /*0030*/ 	.short	0x0001
        /*0032*/ 	.short	0x0008
        /*0034*/ 	.byte	0x00, 0xf4, 0x21, 0x00


	//----- nvinfo : EIATTR_KPARAM_INFO
	.align		4
.L_15:
        /*0038*/ 	.byte	0x04, 0x17
        /*003a*/ 	.short	(.L_17 - .L_16)
.L_16:
        /*003c*/ 	.word	0x00000000
        /*0040*/ 	.short	0x0000
        /*0042*/ 	.short	0x0000
        /*0044*/ 	.byte	0x00, 0xf4, 0x21, 0x00


	//----- nvinfo : EIATTR_SPARSE_MMA_MASK
	.align		4
.L_17:
        /*0048*/ 	.byte	0x03, 0x50
        /*004a*/ 	.short	0x0000


	//----- nvinfo : EIATTR_MAXREG_COUNT
	.align		4
        /*004c*/ 	.byte	0x03, 0x1b
        /*004e*/ 	.short	0x00ff


	//----- nvinfo : EIATTR_EXIT_INSTR_OFFSETS
	.align		4
        /*0050*/ 	.byte	0x04, 0x1c
        /*0052*/ 	.short	(.L_19 - .L_18)


	//   ....[0]....
.L_18:
        /*0054*/ 	.word	0x000002e0


	//----- nvinfo : EIATTR_REQNTID
	.align		4
.L_19:
        /*0058*/ 	.byte	0x04, 0x10
        /*005a*/ 	.short	(.L_21 - .L_20)
.L_20:
        /*005c*/ 	.word	0x00000080
        /*0060*/ 	.word	0x00000001
        /*0064*/ 	.word	0x00000001


	//----- nvinfo : EIATTR_CBANK_PARAM_SIZE
	.align		4
.L_21:
        /*0068*/ 	.byte	0x03, 0x19
        /*006a*/ 	.short	0x001c


	//----- nvinfo : EIATTR_PARAM_CBANK
	.align		4
        /*006c*/ 	.byte	0x04, 0x0a
        /*006e*/ 	.short	(.L_23 - .L_22)
	.align		4
.L_22:
        /*0070*/ 	.word	index@(.nv.constant0.triton_poi_fused_max_pool2d_with_indices_native_batch_norm_backward_53)
        /*0074*/ 	.short	0x0210
        /*0076*/ 	.short	0x001c


	//----- nvinfo : EIATTR_SW_WAR
	.align		4
.L_23:
        /*0078*/ 	.byte	0x04, 0x36
        /*007a*/ 	.short	(.L_25 - .L_24)
.L_24:
        /*007c*/ 	.word	0x00000008
.L_25:


//--------------------- .nv.callgraph             --------------------------
	.section	.nv.callgraph,"",@"SHT_CUDA_CALLGRAPH"
	.align	4
	.sectionentsize	8
	.align		4
        /*0000*/ 	.word	0x00000000
	.align		4
        /*0004*/ 	.word	0xffffffff
	.align		4
        /*0008*/ 	.word	0x00000000
	.align		4
        /*000c*/ 	.word	0xfffffffe
	.align		4
        /*0010*/ 	.word	0x00000000
	.align		4
        /*0014*/ 	.word	0xfffffffd
	.align		4
        /*0018*/ 	.word	0x00000000
	.align		4
        /*001c*/ 	.word	0xfffffffc


//--------------------- .text.triton_poi_fused_max_pool2d_with_indices_native_batch_norm_backward_53 --------------------------
	.section	.text.triton_poi_fused_max_pool2d_with_indices_native_batch_norm_backward_53,"ax",@progbits
	.align	128
        .global         triton_poi_fused_max_pool2d_with_indices_native_batch_norm_backward_53
        .type           triton_poi_fused_max_pool2d_with_indices_native_batch_norm_backward_53,@function
        .size           triton_poi_fused_max_pool2d_with_indices_native_batch_norm_backward_53,(.L_x_1 - triton_poi_fused_max_pool2d_with_indices_native_batch_norm_backward_53)
        .other          triton_poi_fused_max_pool2d_with_indices_native_batch_norm_backward_53,@"STO_CUDA_ENTRY STV_DEFAULT"
triton_poi_fused_max_pool2d_with_indices_native_batch_norm_backward_53:
.text.triton_poi_fused_max_pool2d_with_indices_native_batch_norm_backward_53:
[----:B------:R-:W-:Y:S01]  /*0000*/  LDC R1, c[0x0][0x28] ;  /* 0x00000a00ff017b82 */ /* 0x000fe20000000800 */
[----:B------:R-:W1:Y:S07]  /*0010*/  S2R R0, SR_TID.X ;  /* 0x0000000000007919 */ /* 0x000e6e0000002100 */
[----:B------:R-:W2:Y:S01]  /*0020*/  LDC.64 R2, c[0x0][0x210] ;  /* 0x00008400ff027b82 */ /* 0x000ea20000000a00 */
[----:B------:R-:W-:Y:S01]  /*0030*/  ULDC.64 UR4, c[0x0][0x208] ;  /* 0x0000820000047ab9 */ /* 0x000fe20000000a00 */
[----:B------:R-:W3:Y:S01]  /*0040*/  S2R R17, SR_CTAID.X ;  /* 0x0000000000117919 */ /* 0x000ee20000002500 */
[----:B-1----:R-:W-:-:S05]  /*0050*/  LOP3.LUT R0, R0, 0x7f, RZ, 0xc0, !PT ;  /* 0x0000007f00007812 */ /* 0x002fca00078ec0ff */
[----:B---3--:R-:W-:-:S05]  /*0060*/  IMAD R0, R17, 0x80, R0 ;  /* 0x0000008011007824 */ /* 0x008fca00078e0200 */
[----:B------:R-:W-:-:S04]  /*0070*/  SHF.R.S32.HI R5, RZ, 0x1f, R0 ;  /* 0x0000001fff057819 */ /* 0x000fc80000011400 */
[----:B------:R-:W-:-:S04]  /*0080*/  LEA.HI R5, R5, R0, RZ, 0x5 ;  /* 0x0000000005057211 */ /* 0x000fc800078f28ff */
[C---:B------:R-:W-:Y:S01]  /*0090*/  LOP3.LUT R7, R5.reuse, 0x7fffffe0, RZ, 0xc0, !PT ;  /* 0x7fffffe005077812 */ /* 0x040fe200078ec0ff */
[----:B------:R-:W-:-:S04]  /*00a0*/  IMAD.SHL.U32 R5, R5, 0x4, RZ ;  /* 0x0000000405057824 */ /* 0x000fc800078e00ff */
[----:B------:R-:W-:Y:S01]  /*00b0*/  IMAD.IADD R7, R0, 0x1, -R7 ;  /* 0x0000000100077824 */ /* 0x000fe200078e0a07 */
[----:B------:R-:W-:-:S05]  /*00c0*/  LOP3.LUT R4, R5, 0xffffff80, RZ, 0xc0, !PT ;  /* 0xffffff8005047812 */ /* 0x000fca00078ec0ff */
[----:B------:R-:W-:Y:S01]  /*00d0*/  IMAD R13, R7, 0x2, R4 ;  /* 0x00000002070d7824 */ /* 0x000fe200078e0204 */
[----:B------:R-:W-:Y:S01]  /*00e0*/  SHF.R.S32.HI R7, RZ, 0x18, R17 ;  /* 0x00000018ff077819 */ /* 0x000fe20000011411 */
[----:B------:R-:W1:Y:S02]  /*00f0*/  LDC.64 R4, c[0x0][0x218] ;  /* 0x00008600ff047b82 */ /* 0x000e640000000a00 */
[----:B--2---:R-:W-:-:S04]  /*0100*/  IMAD.WIDE R8, R13, 0x4, R2 ;  /* 0x000000040d087825 */ /* 0x004fc800078e0202 */
[----:B------:R-:W-:Y:S01]  /*0110*/  VIADD R11, R13, 0x40 ;  /* 0x000000400d0b7836 */ /* 0x000fe20000000000 */
[----:B------:R-:W2:Y:S01]  /*0120*/  LDG.E.EL R6, desc[UR4][R8.64] ;  /* 0x0000000408067981 */ /* 0x000ea2000c2e1900 */
[----:B------:R-:W-:-:S03]  /*0130*/  SGXT R7, R7, 0x1 ;  /* 0x000000010707781a */ /* 0x000fc60000000200 */
[----:B------:R3:W2:Y:S01]  /*0140*/  LDG.E.EL R15, desc[UR4][R8.64+0x4] ;  /* 0x00000404080f7981 */ /* 0x0006a2000c2e1900 */
[----:B------:R-:W-:Y:S01]  /*0150*/  IMAD.WIDE R10, R11, 0x4, R2 ;  /* 0x000000040b0a7825 */ /* 0x000fe200078e0202 */
[----:B------:R-:W-:-:S03]  /*0160*/  LEA.HI R7, R7, R0, RZ, 0xa ;  /* 0x0000000007077211 */ /* 0x000fc600078f50ff */
[----:B------:R-:W-:Y:S02]  /*0170*/  VIADD R13, R13, 0x41 ;  /* 0x000000410d0d7836 */ /* 0x000fe40000000000 */
[----:B------:R-:W4:Y:S01]  /*0180*/  LDG.E.EL R10, desc[UR4][R10.64] ;  /* 0x000000040a0a7981 */ /* 0x000f22000c2e1900 */
[----:B------:R-:W-:Y:S01]  /*0190*/  SHF.R.S32.HI R7, RZ, 0xa, R7 ;  /* 0x0000000aff077819 */ /* 0x000fe20000011407 */
[----:B------:R-:W-:-:S03]  /*01a0*/  IMAD.WIDE R2, R13, 0x4, R2 ;  /* 0x000000040d027825 */ /* 0x000fc600078e0202 */
[----:B---3--:R-:W-:Y:S02]  /*01b0*/  LEA.HI R8, R7, R7, RZ, 0x2 ;  /* 0x0000000707087211 */ /* 0x008fe400078f10ff */
[----:B------:R3:W5:Y:S02]  /*01c0*/  LDG.E.EL R13, desc[UR4][R2.64] ;  /* 0x00000004020d7981 */ /* 0x000764000c2e1900 */
[----:B------:R-:W-:-:S05]  /*01d0*/  LOP3.LUT R8, R8, 0xfffffffc, RZ, 0xc0, !PT ;  /* 0xfffffffc08087812 */ /* 0x000fca00078ec0ff */
[----:B------:R-:W-:Y:S02]  /*01e0*/  IMAD.IADD R7, R7, 0x1, -R8 ;  /* 0x0000000107077824 */ /* 0x000fe400078e0a08 */
[----:B------:R-:W3:Y:S02]  /*01f0*/  LDC.64 R8, c[0x0][0x220] ;  /* 0x00008800ff087b82 */ /* 0x000ee40000000a00 */
[----:B-1----:R-:W-:-:S06]  /*0200*/  IMAD.WIDE R4, R7, 0x4, R4 ;  /* 0x0000000407047825 */ /* 0x002fcc00078e0204 */
[----:B------:R-:W5:Y:S01]  /*0210*/  LDG.E.EL R4, desc[UR4][R4.64] ;  /* 0x0000000404047981 */ /* 0x000f62000c2e1900 */
[----:B---3--:R-:W-:Y:S01]  /*0220*/  IMAD.WIDE R2, R0, 0x4, R8 ;  /* 0x0000000400027825 */ /* 0x008fe200078e0208 */
[C---:B--2---:R-:W-:Y:S02]  /*0230*/  FSETP.GT.AND P1, PT, R15.reuse, R6, PT ;  /* 0x000000060f00720b */ /* 0x044fe40003f24000 */
[----:B------:R-:W-:Y:S02]  /*0240*/  FSETP.NAN.AND P2, PT, R15, R15, PT ;  /* 0x0000000f0f00720b */ /* 0x000fe40003f48000 */
[----:B----4-:R-:W-:-:S09]  /*0250*/  FSETP.NAN.AND P0, PT, R10, R10, PT ;  /* 0x0000000a0a00720b */ /* 0x010fd20003f08000 */
[----:B------:R-:W-:Y:S02]  /*0260*/  @!P1 FSEL R15, R15, R6, P2 ;  /* 0x000000060f0f9208 */ /* 0x000fe40001000000 */
[----:B-----5:R-:W-:Y:S02]  /*0270*/  FSETP.NAN.AND P1, PT, R13, R13, PT ;  /* 0x0000000d0d00720b */ /* 0x020fe40003f28000 */
[----:B------:R-:W-:-:S04]  /*0280*/  FSETP.GEU.AND P2, PT, R15, R10, PT ;  /* 0x0000000a0f00720b */ /* 0x000fc80003f4e000 */
[----:B------:R-:W-:-:S04]  /*0290*/  @!P0 FSEL R10, R10, R15, !P2 ;  /* 0x0000000f0a0a8208 */ /* 0x000fc80005000000 */
[----:B------:R-:W-:-:S04]  /*02a0*/  FSETP.GEU.AND P0, PT, R10, R13, PT ;  /* 0x0000000d0a00720b */ /* 0x000fc80003f0e000 */
[----:B------:R-:W-:-:S05]  /*02b0*/  @!P1 FSEL R13, R13, R10, !P0 ;  /* 0x0000000a0d0d9208 */ /* 0x000fca0004000000 */
[----:B------:R-:W-:-:S05]  /*02c0*/  FADD R13, -R4, R13 ;  /* 0x0000000d040d7221 */ /* 0x000fca0000000100 */
[----:B------:R-:W-:Y:S01]  /*02d0*/  STG.E desc[UR4][R2.64], R13 ;  /* 0x0000000d02007986 */ /* 0x000fe2000c101904 */
[----:B------:R-:W-:Y:S05]  /*02e0*/  EXIT ;  /* 0x000000000000794d */ /* 0x000fea0003800000 */
.L_x_0:
[----:B------:R-:W-:-:S00]  /*02f0*/  BRA `(.L_x_0) ;  /* 0xfffffffc00fc7947 */ /* 0x000fc0000383ffff */
[----:B------:R-:W-:-:S00]  /*0300*/  NOP ;  /* 0x0000000000007918 */ /* 0x000fc00000000000 */
[----:B------:R-:W-:-:S00]  /*0310*/  NOP ;  /* 0x0000000000007918 */ /* 0x000fc00000000000 */
[----:B------:R-:W-:-:S00]  /*0320*/  NOP ;  /* 0x0000000000007918 */ /* 0x000fc00000000000 */
[----:B------:R-:W-:-:S00]  /*0330*/  NOP ;  /* 0x0000000000007918 */ /* 0x000fc00000000000 */
[----:B------:R-:W-:-:S00]  /*0340*/  NOP ;  /* 0x0000000000007918 */ /* 0x000fc00000000000 */
[----:B------:R-:W-:-:S00]  /*0350*/  NOP ;  /* 0x0000000000007918 */ /* 0x000fc00000000000 */
[----:B------:R-:W-:-:S00]  /*0360*/  NOP ;  /* 0x0000000000007918 */ /* 0x000fc00000000000 */
[----:B------:R-:W-:-:S00]  /*0370*/  NOP ;  /* 0x0000000000007918 */ /* 0x000fc00000000000 */
.L_x_1:


//--------------------- .nv.constant0.triton_poi_fused_max_pool2d_with_indices_native_batch_norm_backward_53 --------------------------
	.section	.nv.constant0.triton_poi_fused_max_pool2d_with_indices_native_batch_norm_backward_53,"a",@progbits
	.sectionflags	@""
	.align	4
.nv.constant0.triton_poi_fused_max_pool2d_with_indices_native_batch_norm_backward_53:
	.zero		556
